//
// Generated by NVIDIA NVVM Compiler
//
// Compiler Build ID: CL-36424714
// Cuda compilation tools, release 13.0, V13.0.88
// Based on NVVM 20.0.0
//

.version 9.0
.target sm_100
.address_size 64

	// .globl	_Z17tma_memcpy_kernelPKci
// _ZZ17tma_memcpy_kernelPKciE8mbarrier has been demoted
// _ZZ20tma_memcpy_kernel_v2PKciE9_mbarrier has been demoted
.extern .shared .align 128 .b8 buffer[];
.extern .shared .align 128 .b8 buf_2[];

.visible .entry _Z17tma_memcpy_kernelPKci(
	.param .u64 .ptr .align 1 _Z17tma_memcpy_kernelPKci_param_0,
	.param .u32 _Z17tma_memcpy_kernelPKci_param_1
)
{
	.reg .pred 	%p<7>;
	.reg .b32 	%r<31>;
	.reg .b64 	%rd<6>;
	// demoted variable
	.shared .align 8 .b8 _ZZ17tma_memcpy_kernelPKciE8mbarrier[2048];
	ld.param.u64 	%rd2, [_Z17tma_memcpy_kernelPKci_param_0];
	ld.param.u32 	%r7, [_Z17tma_memcpy_kernelPKci_param_1];
	mov.u32 	%r1, %tid.x;
	setp.gt.u32 	%p1, %r1, 255;
	@%p1 bra 	$L__BB0_2;
	shl.b32 	%r10, %r1, 3;
	mov.u32 	%r11, _ZZ17tma_memcpy_kernelPKciE8mbarrier;
	add.s32 	%r8, %r11, %r10;
	mov.b32 	%r9, 2;
	// begin inline asm
	mbarrier.init.shared.b64 [%r8], %r9;
	// end inline asm
$L__BB0_2:
	bar.sync 	0;
	and.b32  	%r12, %r1, 30;
	setp.ne.s32 	%p2, %r12, 0;
	@%p2 bra 	$L__BB0_9;
	shr.u32 	%r13, %r1, 4;
	and.b32  	%r14, %r1, 1;
	add.s32 	%r30, %r13, %r14;
	setp.ge.s32 	%p3, %r30, %r7;
	@%p3 bra 	$L__BB0_9;
	cvta.to.global.u64 	%rd1, %rd2;
	mov.u32 	%r17, _ZZ17tma_memcpy_kernelPKciE8mbarrier;
$L__BB0_5:
	setp.lt.u32 	%p4, %r30, 512;
	shl.b32 	%r15, %r30, 2;
	and.b32  	%r16, %r15, 2040;
	add.s32 	%r4, %r17, %r16;
	@%p4 bra 	$L__BB0_8;
	shr.u32 	%r18, %r30, 9;
	and.b32  	%r5, %r18, 1;
$L__BB0_7:
	// begin inline asm
	{
	 .reg .pred P_OUT; 
	mbarrier.test_wait.parity.acquire.cta.shared::cta.b64 P_OUT, [%r4], %r5;                  // 4. 
	selp.b32 %r19, 1, 0, P_OUT; 
}
	// end inline asm
	setp.ne.s32 	%p5, %r19, 0;
	@%p5 bra 	$L__BB0_7;
$L__BB0_8:
	shl.b32 	%r27, %r30, 8;
	cvt.u64.u32 	%rd5, %r27;
	and.b32  	%r28, %r27, 130816;
	mov.u32 	%r29, buffer;
	add.s32 	%r22, %r29, %r28;
	add.s64 	%rd3, %rd1, %rd5;
	mov.b32 	%r26, 256;
	// begin inline asm
	cp.async.bulk.shared::cta.global.mbarrier::complete_tx::bytes [%r22], [%rd3], %r26, [%r4];
	// end inline asm
	// begin inline asm
	mbarrier.arrive.expect_tx.release.cta.shared::cta.b64 %rd4, [%r4], %r26; // 8. 
	// end inline asm
	add.s32 	%r30, %r30, 64;
	setp.lt.s32 	%p6, %r30, %r7;
	@%p6 bra 	$L__BB0_5;
$L__BB0_9:
	ret;

}
	// .globl	_Z20tma_memcpy_kernel_v2PKci
.visible .entry _Z20tma_memcpy_kernel_v2PKci(
	.param .u64 .ptr .align 1 _Z20tma_memcpy_kernel_v2PKci_param_0,
	.param .u32 _Z20tma_memcpy_kernel_v2PKci_param_1
)
{
	.reg .pred 	%p<10>;
	.reg .b32 	%r<58>;
	.reg .b64 	%rd<7>;
	// demoted variable
	.shared .align 8 .b8 _ZZ20tma_memcpy_kernel_v2PKciE9_mbarrier[1024];
	ld.param.u64 	%rd2, [_Z20tma_memcpy_kernel_v2PKci_param_0];
	ld.param.u32 	%r17, [_Z20tma_memcpy_kernel_v2PKci_param_1];
	mov.u32 	%r1, %tid.x;
	setp.gt.u32 	%p1, %r1, 127;
	@%p1 bra 	$L__BB1_2;
	shl.b32 	%r20, %r1, 3;
	mov.u32 	%r21, _ZZ20tma_memcpy_kernel_v2PKciE9_mbarrier;
	add.s32 	%r18, %r21, %r20;
	mov.b32 	%r19, 8;
	// begin inline asm
	mbarrier.init.shared.b64 [%r18], %r19;
	// end inline asm
$L__BB1_2:
	bar.sync 	0;
	shr.s32 	%r22, %r17, 31;
	shr.u32 	%r23, %r22, 29;
	add.s32 	%r24, %r17, %r23;
	shr.s32 	%r2, %r24, 3;
	and.b32  	%r3, %r1, 31;
	shr.u32 	%r56, %r1, 5;
	setp.gt.u32 	%p2, %r3, 7;
	@%p2 bra 	$L__BB1_14;
	setp.gt.u32 	%p3, %r1, 767;
	@%p3 bra 	$L__BB1_9;
	setp.ge.s32 	%p7, %r56, %r2;
	@%p7 bra 	$L__BB1_14;
	shl.b32 	%r5, %r3, 8;
	mov.u32 	%r39, buf_2;
	add.s32 	%r6, %r39, %r5;
	cvta.to.global.u64 	%rd1, %rd2;
	mov.u32 	%r43, _ZZ20tma_memcpy_kernel_v2PKciE9_mbarrier;
$L__BB1_6:
	and.b32  	%r8, %r56, 63;
	shr.u32 	%r40, %r56, 6;
	and.b32  	%r9, %r40, 1;
	shl.b32 	%r41, %r56, 3;
	and.b32  	%r42, %r41, 504;
	add.s32 	%r44, %r43, %r42;
	add.s32 	%r10, %r44, 512;
$L__BB1_7:
	// begin inline asm
	{
	 .reg .pred P_OUT; 
	mbarrier.test_wait.parity.acquire.cta.shared::cta.b64 P_OUT, [%r10], %r9;                  // 4. 
	selp.b32 %r45, 1, 0, P_OUT; 
}
	// end inline asm
	setp.ne.s32 	%p8, %r45, 0;
	@%p8 bra 	$L__BB1_7;
	shl.b32 	%r53, %r56, 11;
	add.s32 	%r54, %r53, %r5;
	cvt.u64.u32 	%rd6, %r54;
	shl.b32 	%r55, %r8, 11;
	add.s32 	%r48, %r6, %r55;
	add.s64 	%rd4, %rd1, %rd6;
	add.s32 	%r51, %r10, -512;
	mov.b32 	%r52, 256;
	// begin inline asm
	cp.async.bulk.shared::cta.global.mbarrier::complete_tx::bytes [%r48], [%rd4], %r52, [%r51];
	// end inline asm
	// begin inline asm
	mbarrier.arrive.expect_tx.release.cta.shared::cta.b64 %rd5, [%r51], %r52; // 8. 
	// end inline asm
	add.s32 	%r56, %r56, 24;
	setp.lt.s32 	%p9, %r56, %r2;
	@%p9 bra 	$L__BB1_6;
	bra.uni 	$L__BB1_14;
$L__BB1_9:
	add.s32 	%r57, %r56, -24;
	setp.ge.s32 	%p4, %r57, %r2;
	@%p4 bra 	$L__BB1_14;
	mov.u32 	%r33, _ZZ20tma_memcpy_kernel_v2PKciE9_mbarrier;
$L__BB1_11:
	shr.s32 	%r25, %r57, 31;
	shr.u32 	%r26, %r25, 26;
	add.s32 	%r27, %r57, %r26;
	and.b32  	%r28, %r27, 536870848;
	sub.s32 	%r29, %r57, %r28;
	shr.u32 	%r30, %r27, 6;
	not.b32 	%r31, %r30;
	and.b32  	%r14, %r31, 1;
	shl.b32 	%r32, %r29, 3;
	add.s32 	%r15, %r33, %r32;
$L__BB1_12:
	// begin inline asm
	{
	 .reg .pred P_OUT; 
	mbarrier.test_wait.parity.acquire.cta.shared::cta.b64 P_OUT, [%r15], %r14;                  // 4. 
	selp.b32 %r34, 1, 0, P_OUT; 
}
	// end inline asm
	setp.ne.s32 	%p5, %r34, 0;
	@%p5 bra 	$L__BB1_12;
	add.s32 	%r37, %r15, 512;
	mov.b32 	%r38, 0;
	// begin inline asm
	mbarrier.arrive.expect_tx.release.cta.shared::cta.b64 %rd3, [%r37], %r38; // 8. 
	// end inline asm
	add.s32 	%r57, %r57, 8;
	setp.lt.s32 	%p6, %r57, %r2;
	@%p6 bra 	$L__BB1_11;
$L__BB1_14:
	ret;

}


// ===== COMPILED SASS (sm_100) =====

	.target	sm_100

	.elftype	@"ET_EXEC"


//--------------------- .note.nv.tkinfo           --------------------------
	.section	.note.nv.tkinfo,"",@"SHT_NOTE"
	.sectionflags	@"SHF_NOTE_NV_TKINFO"
	.tkinfo
        /*0018*/ 	.word	0x00000002
        /*0030*/ 	.string	""
        /*0030*/ 	.string	"ptxas"
        /*0030*/ 	.string	"Cuda compilation tools, release 13.0, V13.0.88"
        /*0030*/ 	.string	"Build cuda_13.0.r13.0/compiler.36424714_0"
        /*0030*/ 	.string	"-arch sm_100 -m 64 "



//--------------------- .note.nv.cuinfo           --------------------------
	.section	.note.nv.cuinfo,"",@"SHT_NOTE"
	.sectionflags	@"SHF_NOTE_NV_CUINFO"
        /*0018*/ 	.short	0x0002
        /*001a*/ 	.short	0x0064
        /*001c*/ 	.short	0x0082
	.zero		2


//--------------------- .nv.info                  --------------------------
	.section	.nv.info,"",@"SHT_CUDA_INFO"
	.align	4


	//----- nvinfo : EIATTR_REGCOUNT
	.align		4
        /*0000*/ 	.byte	0x04, 0x2f
        /*0002*/ 	.short	(.L_1 - .L_0)
	.align		4
.L_0:
        /*0004*/ 	.word	index@(_Z17tma_memcpy_kernelPKci)
        /*0008*/ 	.word	0x0000000a


	//----- nvinfo : EIATTR_FRAME_SIZE
	.align		4
.L_1:
        /*000c*/ 	.byte	0x04, 0x11
        /*000e*/ 	.short	(.L_3 - .L_2)
	.align		4
.L_2:
        /*0010*/ 	.word	index@(_Z17tma_memcpy_kernelPKci)
        /*0014*/ 	.word	0x00000000


	//----- nvinfo : EIATTR_REGCOUNT
	.align		4
.L_3:
        /*0018*/ 	.byte	0x04, 0x2f
        /*001a*/ 	.short	(.L_5 - .L_4)
	.align		4
.L_4:
        /*001c*/ 	.word	index@(_Z20tma_memcpy_kernel_v2PKci)
        /*0020*/ 	.word	0x0000000e


	//----- nvinfo : EIATTR_FRAME_SIZE
	.align		4
.L_5:
        /*0024*/ 	.byte	0x04, 0x11
        /*0026*/ 	.short	(.L_7 - .L_6)
	.align		4
.L_6:
        /*0028*/ 	.word	index@(_Z20tma_memcpy_kernel_v2PKci)
        /*002c*/ 	.word	0x00000000


	//----- nvinfo : EIATTR_MIN_STACK_SIZE
	.align		4
.L_7:
        /*0030*/ 	.byte	0x04, 0x12
        /*0032*/ 	.short	(.L_9 - .L_8)
	.align		4
.L_8:
        /*0034*/ 	.word	index@(_Z20tma_memcpy_kernel_v2PKci)
        /*0038*/ 	.word	0x00000000


	//----- nvinfo : EIATTR_MIN_STACK_SIZE
	.align		4
.L_9:
        /*003c*/ 	.byte	0x04, 0x12
        /*003e*/ 	.short	(.L_11 - .L_10)
	.align		4
.L_10:
        /*0040*/ 	.word	index@(_Z17tma_memcpy_kernelPKci)
        /*0044*/ 	.word	0x00000000
.L_11:


//--------------------- .nv.compat                --------------------------
	.section	.nv.compat,"",@"SHT_CUDA_COMPAT_INFO"
	.align	4
        /*0000*/ 	.byte	0x02, 0x09, 0x00, 0x00, 0x02, 0x02, 0x02, 0x00, 0x02, 0x05, 0x05, 0x00, 0x03, 0x07, 0x01, 0x01
        /*0010*/ 	.byte	0x02, 0x03, 0x00, 0x00, 0x02, 0x06, 0x01, 0x00, 0x04, 0x0b, 0x08, 0x00, 0x09, 0x00, 0x00, 0x00
        /*0020*/ 	.byte	0x00, 0x00, 0x00, 0x00


//--------------------- .nv.info._Z20tma_memcpy_kernel_v2PKci --------------------------
	.section	.nv.info._Z20tma_memcpy_kernel_v2PKci,"",@"SHT_CUDA_INFO"
	.sectionflags	@""
	.align	4


	//----- nvinfo : EIATTR_CUDA_API_VERSION
	.align		4
        /*0000*/ 	.byte	0x04, 0x37
        /*0002*/ 	.short	(.L_13 - .L_12)
.L_12:
        /*0004*/ 	.word	0x00000082


	//----- nvinfo : EIATTR_KPARAM_INFO
	.align		4
.L_13:
        /*0008*/ 	.byte	0x04, 0x17
        /*000a*/ 	.short	(.L_15 - .L_14)
.L_14:
        /*000c*/ 	.word	0x00000000
        /*0010*/ 	.short	0x0001
        /*0012*/ 	.short	0x0008
        /*0014*/ 	.byte	0x00, 0xf0, 0x11, 0x00


	//----- nvinfo : EIATTR_KPARAM_INFO
	.align		4
.L_15:
        /*0018*/ 	.byte	0x04, 0x17
        /*001a*/ 	.short	(.L_17 - .L_16)
.L_16:
        /*001c*/ 	.word	0x00000000
        /*0020*/ 	.short	0x0000
        /*0022*/ 	.short	0x0000
        /*0024*/ 	.byte	0x00, 0xf5, 0x21, 0x00


	//----- nvinfo : EIATTR_SPARSE_MMA_MASK
	.align		4
.L_17:
        /*0028*/ 	.byte	0x03, 0x50
        /*002a*/ 	.short	0x0000


	//----- nvinfo : EIATTR_MAXREG_COUNT
	.align		4
        /*002c*/ 	.byte	0x03, 0x1b
        /*002e*/ 	.short	0x00ff


	//----- nvinfo : EIATTR_NUM_BARRIERS
	.align		4
        /*0030*/ 	.byte	0x02, 0x4c
        /*0032*/ 	.byte	0x01
	.zero		1


	//----- nvinfo : EIATTR_MERCURY_ISA_VERSION
	.align		4
        /*0034*/ 	.byte	0x03, 0x5f
        /*0036*/ 	.short	0x0101


	//----- nvinfo : EIATTR_VRC_CTA_INIT_COUNT
	.align		4
        /*0038*/ 	.byte	0x02, 0x4a
	.zero		1
	.zero		1


	//----- nvinfo : EIATTR_MBARRIER_INSTR_OFFSETS
	.align		4
        /*003c*/ 	.byte	0x04, 0x39
        /*003e*/ 	.short	(.L_19 - .L_18)


	//   ....[0]....
.L_18:
        /*0040*/ 	.word	0x000000d0
        /*0044*/ 	.word	0x00000005
        /*0048*/ 	.word	0x00000000
        /*004c*/ 	.short	0x0100
        /*004e*/ 	.byte	0xff
	.zero		1


	//   ....[1]....
        /*0050*/ 	.word	0x000002b0
        /*0054*/ 	.word	0x00000009
        /*0058*/ 	.word	0x00000200
        /*005c*/ 	.short	0x0106
        /*005e*/ 	.byte	0xff
	.zero		1


	//   ....[2]....
        /*0060*/ 	.word	0x00000590
        /*0064*/ 	.word	0x00000005
        /*0068*/ 	.word	0x00000000
        /*006c*/ 	.short	0x0106
        /*006e*/ 	.byte	0xff
	.zero		1


	//----- nvinfo : EIATTR_NUM_MBARRIERS
	.align		4
.L_19:
        /*0070*/ 	.byte	0x03, 0x38
        /*0072*/ 	.short	0x0001


	//----- nvinfo : EIATTR_EXIT_INSTR_OFFSETS
	.align		4
        /*0074*/ 	.byte	0x04, 0x1c
        /*0076*/ 	.short	(.L_21 - .L_20)


	//   ....[0]....
.L_20:
        /*0078*/ 	.word	0x00000110


	//   ....[1]....
        /*007c*/ 	.word	0x000001a0


	//   ....[2]....
        /*0080*/ 	.word	0x00000460


	//   ....[3]....
        /*0084*/ 	.word	0x00000490


	//   ....[4]....
        /*0088*/ 	.word	0x000005e0


	//----- nvinfo : EIATTR_CRS_STACK_SIZE
	.align		4
.L_21:
        /*008c*/ 	.byte	0x04, 0x1e
        /*008e*/ 	.short	(.L_23 - .L_22)
.L_22:
        /*0090*/ 	.word	0x00000000


	//----- nvinfo : EIATTR_CBANK_PARAM_SIZE
	.align		4
.L_23:
        /*0094*/ 	.byte	0x03, 0x19
        /*0096*/ 	.short	0x000c


	//----- nvinfo : EIATTR_PARAM_CBANK
	.align		4
        /*0098*/ 	.byte	0x04, 0x0a
        /*009a*/ 	.short	(.L_25 - .L_24)
	.align		4
.L_24:
        /*009c*/ 	.word	index@(.nv.constant0._Z20tma_memcpy_kernel_v2PKci)
        /*00a0*/ 	.short	0x0380
        /*00a2*/ 	.short	0x000c


	//----- nvinfo : EIATTR_SW_WAR
	.align		4
.L_25:
        /*00a4*/ 	.byte	0x04, 0x36
        /*00a6*/ 	.short	(.L_27 - .L_26)
.L_26:
        /*00a8*/ 	.word	0x00000008
.L_27:


//--------------------- .nv.info._Z17tma_memcpy_kernelPKci --------------------------
	.section	.nv.info._Z17tma_memcpy_kernelPKci,"",@"SHT_CUDA_INFO"
	.sectionflags	@""
	.align	4


	//----- nvinfo : EIATTR_CUDA_API_VERSION
	.align		4
        /*0000*/ 	.byte	0x04, 0x37
        /*0002*/ 	.short	(.L_29 - .L_28)
.L_28:
        /*0004*/ 	.word	0x00000082


	//----- nvinfo : EIATTR_KPARAM_INFO
	.align		4
.L_29:
        /*0008*/ 	.byte	0x04, 0x17
        /*000a*/ 	.short	(.L_31 - .L_30)
.L_30:
        /*000c*/ 	.word	0x00000000
        /*0010*/ 	.short	0x0001
        /*0012*/ 	.short	0x0008
        /*0014*/ 	.byte	0x00, 0xf0, 0x11, 0x00


	//----- nvinfo : EIATTR_KPARAM_INFO
	.align		4
.L_31:
        /*0018*/ 	.byte	0x04, 0x17
        /*001a*/ 	.short	(.L_33 - .L_32)
.L_32:
        /*001c*/ 	.word	0x00000000
        /*0020*/ 	.short	0x0000
        /*0022*/ 	.short	0x0000
        /*0024*/ 	.byte	0x00, 0xf5, 0x21, 0x00


	//----- nvinfo : EIATTR_SPARSE_MMA_MASK
	.align		4
.L_33:
        /*0028*/ 	.byte	0x03, 0x50
        /*002a*/ 	.short	0x0000


	//----- nvinfo : EIATTR_MAXREG_COUNT
	.align		4
        /*002c*/ 	.byte	0x03, 0x1b
        /*002e*/ 	.short	0x00ff


	//----- nvinfo : EIATTR_NUM_BARRIERS
	.align		4
        /*0030*/ 	.byte	0x02, 0x4c
        /*0032*/ 	.byte	0x01
	.zero		1


	//----- nvinfo : EIATTR_MERCURY_ISA_VERSION
	.align		4
        /*0034*/ 	.byte	0x03, 0x5f
        /*0036*/ 	.short	0x0101


	//----- nvinfo : EIATTR_VRC_CTA_INIT_COUNT
	.align		4
        /*0038*/ 	.byte	0x02, 0x4a
	.zero		1
	.zero		1


	//----- nvinfo : EIATTR_MBARRIER_INSTR_OFFSETS
	.align		4
        /*003c*/ 	.byte	0x04, 0x39
        /*003e*/ 	.short	(.L_35 - .L_34)


	//   ....[0]....
.L_34:
        /*0040*/ 	.word	0x000000c0
        /*0044*/ 	.word	0x00000005
        /*0048*/ 	.word	0x00000000
        /*004c*/ 	.short	0x0100
        /*004e*/ 	.byte	0xff
	.zero		1


	//   ....[1]....
        /*0050*/ 	.word	0x00000220
        /*0054*/ 	.word	0x00000004
        /*0058*/ 	.word	0x00000000
        /*005c*/ 	.short	0x0106
        /*005e*/ 	.byte	0x05
	.zero		1


	//----- nvinfo : EIATTR_NUM_MBARRIERS
	.align		4
.L_35:
        /*0060*/ 	.byte	0x03, 0x38
        /*0062*/ 	.short	0x0001


	//----- nvinfo : EIATTR_EXIT_INSTR_OFFSETS
	.align		4
        /*0064*/ 	.byte	0x04, 0x1c
        /*0066*/ 	.short	(.L_37 - .L_36)


	//   ....[0]....
.L_36:
        /*0068*/ 	.word	0x00000100


	//   ....[1]....
        /*006c*/ 	.word	0x00000150


	//   ....[2]....
        /*0070*/ 	.word	0x00000440


	//----- nvinfo : EIATTR_CRS_STACK_SIZE
	.align		4
.L_37:
        /*0074*/ 	.byte	0x04, 0x1e
        /*0076*/ 	.short	(.L_39 - .L_38)
.L_38:
        /*0078*/ 	.word	0x00000000


	//----- nvinfo : EIATTR_CBANK_PARAM_SIZE
	.align		4
.L_39:
        /*007c*/ 	.byte	0x03, 0x19
        /*007e*/ 	.short	0x000c


	//----- nvinfo : EIATTR_PARAM_CBANK
	.align		4
        /*0080*/ 	.byte	0x04, 0x0a
        /*0082*/ 	.short	(.L_41 - .L_40)
	.align		4
.L_40:
        /*0084*/ 	.word	index@(.nv.constant0._Z17tma_memcpy_kernelPKci)
        /*0088*/ 	.short	0x0380
        /*008a*/ 	.short	0x000c


	//----- nvinfo : EIATTR_SW_WAR
	.align		4
.L_41:
        /*008c*/ 	.byte	0x04, 0x36
        /*008e*/ 	.short	(.L_43 - .L_42)
.L_42:
        /*0090*/ 	.word	0x00000008
.L_43:


//--------------------- .nv.callgraph             --------------------------
	.section	.nv.callgraph,"",@"SHT_CUDA_CALLGRAPH"
	.align	4
	.sectionentsize	8
	.align		4
        /*0000*/ 	.word	0x00000000
	.align		4
        /*0004*/ 	.word	0xffffffff
	.align		4
        /*0008*/ 	.word	0x00000000
	.align		4
        /*000c*/ 	.word	0xfffffffe
	.align		4
        /*0010*/ 	.word	0x00000000
	.align		4
        /*0014*/ 	.word	0xfffffffd
	.align		4
        /*0018*/ 	.word	0x00000000
	.align		4
        /*001c*/ 	.word	0xfffffffc


//--------------------- .text._Z20tma_memcpy_kernel_v2PKci --------------------------
	.section	.text._Z20tma_memcpy_kernel_v2PKci,"ax",@progbits
	.align	128
        .global         _Z20tma_memcpy_kernel_v2PKci
        .type           _Z20tma_memcpy_kernel_v2PKci,@function
        .size           _Z20tma_memcpy_kernel_v2PKci,(.L_x_15 - _Z20tma_memcpy_kernel_v2PKci)
        .other          _Z20tma_memcpy_kernel_v2PKci,@"STO_CUDA_ENTRY STV_DEFAULT"
_Z20tma_memcpy_kernel_v2PKci:
.text._Z20tma_memcpy_kernel_v2PKci:
[----:B------:R-:W-:Y:S01]  /*0000*/  LDC R1, c[0x0][0x37c] ;  /* 0x0000df00ff017b82 */ /* 0x000fe20000000800 */
[----:B------:R-:W0:Y:S01]  /*0010*/  S2R R7, SR_TID.X ;  /* 0x0000000000077919 */ /* 0x000e220000002100 */
[----:B------:R-:W-:Y:S01]  /*0020*/  IMAD.MOV.U32 R2, RZ, RZ, 0x8 ;  /* 0x00000008ff027424 */ /* 0x000fe200078e00ff */
[C---:B0-----:R-:W-:Y:S02]  /*0030*/  ISETP.GT.U32.AND P0, PT, R7.reuse, 0x7f, PT ;  /* 0x0000007f0700780c */ /* 0x041fe40003f04070 */
[----:B------:R-:W-:-:S04]  /*0040*/  LOP3.LUT R4, R7, 0x1f, RZ, 0xc0, !PT ;  /* 0x0000001f07047812 */ /* 0x000fc800078ec0ff */
[----:B------:R-:W-:-:S07]  /*0050*/  ISETP.GT.U32.AND P1, PT, R4, 0x7, PT ;  /* 0x000000070400780c */ /* 0x000fce0003f24070 */
[----:B------:R-:W0:Y:S01]  /*0060*/  @!P0 S2R R3, SR_CgaCtaId ;  /* 0x0000000000038919 */ /* 0x000e220000008800 */
[----:B------:R-:W-:-:S04]  /*0070*/  @!P0 MOV R0, 0x400 ;  /* 0x0000040000008802 */ /* 0x000fc80000000f00 */
[----:B0-----:R-:W-:Y:S02]  /*0080*/  @!P0 LEA R0, R3, R0, 0x18 ;  /* 0x0000000003008211 */ /* 0x001fe400078ec0ff */
[----:B------:R-:W-:-:S04]  /*0090*/  @!P0 IADD3 R2, PT, PT, -R2, 0x100000, RZ ;  /* 0x0010000002028810 */ /* 0x000fc80007ffe1ff */
[C---:B------:R-:W-:Y:S02]  /*00a0*/  @!P0 SHF.L.U32 R3, R2.reuse, 0xb, RZ ;  /* 0x0000000b02038819 */ /* 0x040fe400000006ff */
[----:B------:R-:W-:Y:S01]  /*00b0*/  @!P0 SHF.L.U32 R2, R2, 0x1, RZ ;  /* 0x0000000102028819 */ /* 0x000fe200000006ff */
[----:B------:R-:W-:-:S05]  /*00c0*/  @!P0 IMAD R5, R7, 0x8, R0 ;  /* 0x0000000807058824 */ /* 0x000fca00078e0200 */
[----:B------:R0:W-:Y:S04]  /*00d0*/  @!P0 STS.64 [R5+URZ], R2 ;  /* 0x0000000205008988 */ /* 0x0001e80008000aff */
[----:B------:R-:W1:Y:S02]  /*00e0*/  FENCE.VIEW.ASYNC.S ;  /* 0x00000000000073c6 */ /* 0x000e640000000000 */
[----:B-1----:R-:W1:Y:S02]  /*00f0*/  SYNCS.CCTL.IVALL ;  /* 0x00000000000079b1 */ /* 0x002e640000000000 */
[----:B-1----:R-:W-:Y:S06]  /*0100*/  BAR.SYNC.DEFER_BLOCKING 0x0 ;  /* 0x0000000000007b1d */ /* 0x002fec0000010000 */
[----:B------:R-:W-:Y:S05]  /*0110*/  @P1 EXIT ;  /* 0x000000000000194d */ /* 0x000fea0003800000 */
[----:B------:R-:W1:Y:S01]  /*0120*/  LDCU UR5, c[0x0][0x388] ;  /* 0x00007100ff0577ac */ /* 0x000e620008000800 */
[----:B------:R-:W-:Y:S02]  /*0130*/  ISETP.GT.U32.AND P0, PT, R7, 0x2ff, PT ;  /* 0x000002ff0700780c */ /* 0x000fe40003f04070 */
[----:B------:R-:W-:Y:S01]  /*0140*/  SHF.R.U32.HI R0, RZ, 0x5, R7 ;  /* 0x00000005ff007819 */ /* 0x000fe20000011607 */
[----:B-1----:R-:W-:-:S04]  /*0150*/  USHF.R.S32.HI UR4, URZ, 0x1f, UR5 ;  /* 0x0000001fff047899 */ /* 0x002fc80008011405 */
[----:B------:R-:W-:-:S04]  /*0160*/  ULEA.HI UR4, UR4, UR5, URZ, 0x3 ;  /* 0x0000000504047291 */ /* 0x000fc8000f8f18ff */
[----:B------:R-:W-:Y:S02]  /*0170*/  USHF.R.S32.HI UR4, URZ, 0x3, UR4 ;  /* 0x00000003ff047899 */ /* 0x000fe40008011404 */
[----:B------:R-:W-:Y:S10]  /*0180*/  @P0 BRA `(.L_x_0) ;  /* 0x0000000000b80947 */ /* 0x000ff40003800000 */
[----:B------:R-:W-:-:S13]  /*0190*/  ISETP.GE.AND P0, PT, R0, UR4, PT ;  /* 0x0000000400007c0c */ /* 0x000fda000bf06270 */
[----:B------:R-:W-:Y:S05]  /*01a0*/  @P0 EXIT ;  /* 0x000000000000094d */ /* 0x000fea0003800000 */
[----:B------:R-:W1:Y:S01]  /*01b0*/  S2R R6, SR_CgaCtaId ;  /* 0x0000000000067919 */ /* 0x000e620000008800 */
[----:B0-----:R-:W-:Y:S01]  /*01c0*/  MOV R3, 0x400 ;  /* 0x0000040000037802 */ /* 0x001fe20000000f00 */
[----:B------:R-:W-:-:S04]  /*01d0*/  IMAD.SHL.U32 R5, R4, 0x100, RZ ;  /* 0x0000010004057824 */ /* 0x000fc800078e00ff */
[----:B------:R-:W-:-:S05]  /*01e0*/  VIADD R2, R3, 0x400 ;  /* 0x0000040003027836 */ /* 0x000fca0000000000 */
[C---:B-1----:R-:W-:Y:S02]  /*01f0*/  LEA R2, R6.reuse, R2, 0x18 ;  /* 0x0000000206027211 */ /* 0x042fe400078ec0ff */
[----:B------:R-:W-:-:S03]  /*0200*/  LEA R6, R6, R3, 0x18 ;  /* 0x0000000306067211 */ /* 0x000fc600078ec0ff */
[----:B------:R-:W-:-:S07]  /*0210*/  IMAD.IADD R4, R5, 0x1, R2 ;  /* 0x0000000105047824 */ /* 0x000fce00078e0202 */
.L_x_4:
[C---:B------:R-:W-:Y:S01]  /*0220*/  IMAD.SHL.U32 R3, R0.reuse, 0x8, RZ ;  /* 0x0000000800037824 */ /* 0x040fe200078e00ff */
[----:B------:R-:W-:Y:S01]  /*0230*/  SHF.R.U32.HI R2, RZ, 0x6, R0 ;  /* 0x00000006ff027819 */ /* 0x000fe20000011600 */
[----:B------:R-:W-:Y:S01]  /*0240*/  BSSY B0, `(.L_x_1) ;  /* 0x0000009000007945 */ /* 0x000fe20003800000 */
[----:B------:R-:W-:Y:S02]  /*0250*/  LOP3.LUT R7, R0, 0x3f, RZ, 0xc0, !PT ;  /* 0x0000003f00077812 */ /* 0x000fe400078ec0ff */
[----:B------:R-:W-:Y:S02]  /*0260*/  LOP3.LUT R3, R3, 0x1f8, RZ, 0xc0, !PT ;  /* 0x000001f803037812 */ /* 0x000fe400078ec0ff */
[----:B------:R-:W-:-:S03]  /*0270*/  LOP3.LUT R2, R2, 0x1, RZ, 0xc0, !PT ;  /* 0x0000000102027812 */ /* 0x000fc600078ec0ff */
[----:B------:R-:W-:Y:S01]  /*0280*/  IMAD.IADD R9, R6, 0x1, R3 ;  /* 0x0000000106097824 */ /* 0x000fe200078e0203 */
[----:B------:R-:W-:-:S07]  /*0290*/  SHF.L.U32 R2, R2, 0x1f, RZ ;  /* 0x0000001f02027819 */ /* 0x000fce00000006ff */
.L_x_2:
[----:B------:R-:W-:Y:S05]  /*02a0*/  YIELD ;  /* 0x0000000000007946 */ /* 0x000fea0003800000 */
[----:B------:R-:W0:Y:S02]  /*02b0*/  SYNCS.PHASECHK.TRANS64 P0, [R9+URZ+0x200], R2 ;  /* 0x00020002090075a7 */ /* 0x000e2400080010ff */
[----:B0-----:R-:W-:Y:S05]  /*02c0*/  @P0 BRA `(.L_x_2) ;  /* 0xfffffffc00f40947 */ /* 0x001fea000383ffff */
[----:B------:R-:W-:Y:S05]  /*02d0*/  BSYNC B0 ;  /* 0x0000000000007941 */ /* 0x000fea0003800000 */
.L_x_1:
[----:B------:R-:W0:Y:S01]  /*02e0*/  LDCU UR5, c[0x0][0x380] ;  /* 0x00007000ff0577ac */ /* 0x000e220008000800 */
[----:B------:R-:W-:Y:S01]  /*02f0*/  IMAD R2, R0, 0x800, R5 ;  /* 0x0000080000027824 */ /* 0x000fe200078e0205 */
[----:B------:R-:W-:Y:S01]  /*0300*/  PLOP3.LUT P0, PT, PT, PT, PT, 0x80, 0x8 ;  /* 0x000000000008781c */ /* 0x000fe20003f0f070 */
[----:B------:R-:W-:Y:S01]  /*0310*/  IMAD.MOV.U32 R3, RZ, RZ, RZ ;  /* 0x000000ffff037224 */ /* 0x000fe200078e00ff */
[----:B------:R-:W1:Y:S01]  /*0320*/  LDCU UR6, c[0x0][0x384] ;  /* 0x00007080ff0677ac */ /* 0x000e620008000800 */
[----:B------:R-:W-:Y:S02]  /*0330*/  IMAD.MOV.U32 R8, RZ, RZ, R2 ;  /* 0x000000ffff087224 */ /* 0x000fe400078e0002 */
[----:B------:R-:W-:-:S03]  /*0340*/  IMAD R2, R7, 0x800, R4 ;  /* 0x0000080007027824 */ /* 0x000fc600078e0204 */
[----:B0-----:R-:W-:Y:S01]  /*0350*/  IADD3 R10, P1, PT, R8, UR5, RZ ;  /* 0x00000005080a7c10 */ /* 0x001fe2000ff3e0ff */
[----:B------:R-:W-:-:S03]  /*0360*/  UMOV UR5, 0x10 ;  /* 0x0000001000057882 */ /* 0x000fc60000000000 */
[----:B-1----:R-:W-:-:S09]  /*0370*/  IADD3.X R11, PT, PT, R3, UR6, RZ, P1, !PT ;  /* 0x00000006030b7c10 */ /* 0x002fd20008ffe4ff */
.L_x_3:
[----:B------:R-:W-:-:S13]  /*0380*/  @P0 ELECT P1, URZ, PT ;  /* 0x0000000000ff082f */ /* 0x000fda0003820000 */
[----:B------:R-:W-:Y:S02]  /*0390*/  @P1 R2UR.BROADCAST UR6, R10 ;  /* 0x000000000a0612ca */ /* 0x000fe400008e0000 */
[----:B------:R-:W-:Y:S02]  /*03a0*/  @P1 R2UR.BROADCAST UR7, R11 ;  /* 0x000000000b0712ca */ /* 0x000fe400008e0000 */
[----:B------:R-:W-:Y:S02]  /*03b0*/  @P1 R2UR.BROADCAST UR9, R9 ;  /* 0x00000000090912ca */ /* 0x000fe400008e0000 */
[----:B------:R-:W-:Y:S02]  /*03c0*/  @P1 R2UR.BROADCAST UR8, R2 ;  /* 0x00000000020812ca */ /* 0x000fe400008e0000 */
[----:B------:R-:W-:Y:S02]  /*03d0*/  @P1 PLOP3.LUT P0, PT, P1, PT, PT, 0x8, 0x80 ;  /* 0x000000000080181c */ /* 0x000fe40000f0e170 */
[----:B------:R-:W-:-:S09]  /*03e0*/  PLOP3.LUT P1, PT, PT, PT, PT, 0x8, 0x80 ;  /* 0x000000000080781c */ /* 0x000fd20003f2e170 */
[----:B------:R0:W-:Y:S02]  /*03f0*/  UBLKCP.S.G [UR8], [UR6], UR5 ;  /* 0x00000008060073ba */ /* 0x0001e40008000205 */
[----:B0-----:R-:W-:Y:S05]  /*0400*/  @P0 BRA.U.ANY `(.L_x_3) ;  /* 0xfffffffd00dc0947 */ /* 0x001fea000393ffff */
[----:B------:R-:W-:Y:S02]  /*0410*/  VIADD R0, R0, 0x18 ;  /* 0x0000001800007836 */ /* 0x000fe40000000000 */
[----:B------:R-:W-:-:S03]  /*0420*/  IMAD.MOV.U32 R2, RZ, RZ, 0x100 ;  /* 0x00000100ff027424 */ /* 0x000fc600078e00ff */
[----:B------:R-:W-:Y:S01]  /*0430*/  ISETP.GE.AND P0, PT, R0, UR4, PT ;  /* 0x0000000400007c0c */ /* 0x000fe2000bf06270 */
[----:B------:R0:W-:-:S12]  /*0440*/  SYNCS.ARRIVE.TRANS64 RZ, [R9+URZ], R2 ;  /* 0x0000000209ff79a7 */ /* 0x0001d800080000ff */
[----:B0-----:R-:W-:Y:S05]  /*0450*/  @!P0 BRA `(.L_x_4) ;  /* 0xfffffffc00708947 */ /* 0x001fea000383ffff */
[----:B------:R-:W-:Y:S05]  /*0460*/  EXIT ;  /* 0x000000000000794d */ /* 0x000fea0003800000 */
.L_x_0:
[----:B------:R-:W-:-:S05]  /*0470*/  VIADD R0, R0, 0xffffffe8 ;  /* 0xffffffe800007836 */ /* 0x000fca0000000000 */
[----:B------:R-:W-:-:S13]  /*0480*/  ISETP.GE.AND P0, PT, R0, UR4, PT ;  /* 0x0000000400007c0c */ /* 0x000fda000bf06270 */
[----:B------:R-:W-:Y:S05]  /*0490*/  @P0 EXIT ;  /* 0x000000000000094d */ /* 0x000fea0003800000 */
[----:B0-----:R-:W0:Y:S01]  /*04a0*/  S2R R3, SR_CgaCtaId ;  /* 0x0000000000037919 */ /* 0x001e220000008800 */
[----:B------:R-:W-:-:S04]  /*04b0*/  MOV R2, 0x400 ;  /* 0x0000040000027802 */ /* 0x000fc80000000f00 */
[----:B0-----:R-:W-:-:S07]  /*04c0*/  LEA R4, R3, R2, 0x18 ;  /* 0x0000000203047211 */ /* 0x001fce00078ec0ff */
.L_x_7:
[----:B------:R-:W-:Y:S01]  /*04d0*/  SHF.R.S32.HI R3, RZ, 0x1f, R0 ;  /* 0x0000001fff037819 */ /* 0x000fe20000011400 */
[----:B------:R-:W-:Y:S03]  /*04e0*/  BSSY B0, `(.L_x_5) ;  /* 0x000000d000007945 */ /* 0x000fe60003800000 */
[----:B------:R-:W-:-:S04]  /*04f0*/  LEA.HI R3, R3, R0, RZ, 0x6 ;  /* 0x0000000003037211 */ /* 0x000fc800078f30ff */
[----:B0-----:R-:W-:Y:S02]  /*0500*/  LOP3.LUT R5, R3, 0x1fffffc0, RZ, 0xc0, !PT ;  /* 0x1fffffc003057812 */ /* 0x001fe400078ec0ff */
[----:B------:R-:W-:-:S03]  /*0510*/  SHF.R.U32.HI R3, RZ, 0x6, R3 ;  /* 0x00000006ff037819 */ /* 0x000fc60000011603 */
[C---:B------:R-:W-:Y:S01]  /*0520*/  IMAD.IADD R5, R0.reuse, 0x1, -R5 ;  /* 0x0000000100057824 */ /* 0x040fe200078e0a05 */
[----:B------:R-:W-:Y:S01]  /*0530*/  LOP3.LUT R2, R3, 0x1, RZ, 0xc, !PT ;  /* 0x0000000103027812 */ /* 0x000fe200078e0cff */
[----:B------:R-:W-:Y:S02]  /*0540*/  VIADD R0, R0, 0x8 ;  /* 0x0000000800007836 */ /* 0x000fe40000000000 */
[----:B------:R-:W-:Y:S01]  /*0550*/  IMAD R5, R5, 0x8, R4 ;  /* 0x0000000805057824 */ /* 0x000fe200078e0204 */
[----:B------:R-:W-:Y:S02]  /*0560*/  SHF.L.U32 R2, R2, 0x1f, RZ ;  /* 0x0000001f02027819 */ /* 0x000fe400000006ff */
[----:B------:R-:W-:-:S13]  /*0570*/  ISETP.GE.AND P1, PT, R0, UR4, PT ;  /* 0x0000000400007c0c */ /* 0x000fda000bf26270 */
.L_x_6:
[----:B------:R-:W-:Y:S05]  /*0580*/  YIELD ;  /* 0x0000000000007946 */ /* 0x000fea0003800000 */
[----:B------:R-:W0:Y:S02]  /*0590*/  SYNCS.PHASECHK.TRANS64 P0, [R5+URZ], R2 ;  /* 0x00000002050075a7 */ /* 0x000e2400080010ff */
[----:B0-----:R-:W-:Y:S05]  /*05a0*/  @P0 BRA `(.L_x_6) ;  /* 0xfffffffc00f40947 */ /* 0x001fea000383ffff */
[----:B------:R-:W-:Y:S05]  /*05b0*/  BSYNC B0 ;  /* 0x0000000000007941 */ /* 0x000fea0003800000 */
.L_x_5:
[----:B------:R0:W-:Y:S01]  /*05c0*/  SYNCS.ARRIVE.TRANS64 RZ, [R5+URZ+0x200], RZ ;  /* 0x000200ff05ff79a7 */ /* 0x0001e200080000ff */
[----:B------:R-:W-:Y:S05]  /*05d0*/  @!P1 BRA `(.L_x_7) ;  /* 0xfffffffc00bc9947 */ /* 0x000fea000383ffff */
[----:B------:R-:W-:Y:S05]  /*05e0*/  EXIT ;  /* 0x000000000000794d */ /* 0x000fea0003800000 */
.L_x_8:
[----:B------:R-:W-:-:S00]  /*05f0*/  BRA `(.L_x_8) ;  /* 0xfffffffc00fc7947 */ /* 0x000fc0000383ffff */
[----:B------:R-:W-:-:S00]  /*0600*/  NOP ;  /* 0x0000000000007918 */ /* 0x000fc00000000000 */
[----:B------:R-:W-:-:S00]  /*0610*/  NOP ;  /* 0x0000000000007918 */ /* 0x000fc00000000000 */
[----:B------:R-:W-:-:S00]  /*0620*/  NOP ;  /* 0x0000000000007918 */ /* 0x000fc00000000000 */
[----:B------:R-:W-:-:S00]  /*0630*/  NOP ;  /* 0x0000000000007918 */ /* 0x000fc00000000000 */
[----:B------:R-:W-:-:S00]  /*0640*/  NOP ;  /* 0x0000000000007918 */ /* 0x000fc00000000000 */
[----:B------:R-:W-:-:S00]  /*0650*/  NOP ;  /* 0x0000000000007918 */ /* 0x000fc00000000000 */
[----:B------:R-:W-:-:S00]  /*0660*/  NOP ;  /* 0x0000000000007918 */ /* 0x000fc00000000000 */
[----:B------:R-:W-:-:S00]  /*0670*/  NOP ;  /* 0x0000000000007918 */ /* 0x000fc00000000000 */
.L_x_15:


//--------------------- .text._Z17tma_memcpy_kernelPKci --------------------------
	.section	.text._Z17tma_memcpy_kernelPKci,"ax",@progbits
	.align	128
        .global         _Z17tma_memcpy_kernelPKci
        .type           _Z17tma_memcpy_kernelPKci,@function
        .size           _Z17tma_memcpy_kernelPKci,(.L_x_16 - _Z17tma_memcpy_kernelPKci)
        .other          _Z17tma_memcpy_kernelPKci,@"STO_CUDA_ENTRY STV_DEFAULT"
_Z17tma_memcpy_kernelPKci:
.text._Z17tma_memcpy_kernelPKci:
[----:B------:R-:W-:Y:S01]  /*0000*/  LDC R1, c[0x0][0x37c] ;  /* 0x0000df00ff017b82 */ /* 0x000fe20000000800 */
[----:B------:R-:W0:Y:S01]  /*0010*/  S2R R7, SR_TID.X ;  /* 0x0000000000077919 */ /* 0x000e220000002100 */
[----:B------:R-:W-:Y:S01]  /*0020*/  IMAD.MOV.U32 R2, RZ, RZ, 0x2 ;  /* 0x00000002ff027424 */ /* 0x000fe200078e00ff */
[C---:B0-----:R-:W-:Y:S02]  /*0030*/  ISETP.GT.U32.AND P1, PT, R7.reuse, 0xff, PT ;  /* 0x000000ff0700780c */ /* 0x041fe40003f24070 */
[----:B------:R-:W-:-:S11]  /*0040*/  LOP3.LUT P0, RZ, R7, 0x1e, RZ, 0xc0, !PT ;  /* 0x0000001e07ff7812 */ /* 0x000fd6000780c0ff */
        /* <DEDUP_REMOVED lines=13> */
[----:B------:R-:W-:-:S04]  /*0120*/  LOP3.LUT R0, R7, 0x1, RZ, 0xc0, !PT ;  /* 0x0000000107007812 */ /* 0x000fc800078ec0ff */
[----:B------:R-:W-:-:S04]  /*0130*/  LEA.HI R0, R7, R0, RZ, 0x1c ;  /* 0x0000000007007211 */ /* 0x000fc800078fe0ff */
[----:B-1----:R-:W-:-:S13]  /*0140*/  ISETP.GE.AND P0, PT, R0, UR4, PT ;  /* 0x0000000400007c0c */ /* 0x002fda000bf06270 */
[----:B------:R-:W-:Y:S05]  /*0150*/  @P0 EXIT ;  /* 0x000000000000094d */ /* 0x000fea0003800000 */
[----:B------:R-:W1:Y:S01]  /*0160*/  S2UR UR5, SR_CgaCtaId ;  /* 0x00000000000579c3 */ /* 0x000e620000008800 */
[----:B------:R-:W-:Y:S02]  /*0170*/  UMOV UR4, 0x400 ;  /* 0x0000040000047882 */ /* 0x000fe40000000000 */
[----:B-1----:R-:W-:-:S12]  /*0180*/  ULEA UR5, UR5, UR4, 0x18 ;  /* 0x0000000405057291 */ /* 0x002fd8000f8ec0ff */
.L_x_13:
[C---:B------:R-:W-:Y:S01]  /*0190*/  ISETP.GE.U32.AND P0, PT, R0.reuse, 0x200, PT ;  /* 0x000002000000780c */ /* 0x040fe20003f06070 */
[----:B0-----:R-:W-:Y:S01]  /*01a0*/  IMAD.SHL.U32 R2, R0, 0x4, RZ ;  /* 0x0000000400027824 */ /* 0x001fe200078e00ff */
[----:B------:R-:W-:Y:S04]  /*01b0*/  BSSY B0, `(.L_x_9) ;  /* 0x0000009000007945 */ /* 0x000fe80003800000 */
[----:B------:R-:W-:-:S07]  /*01c0*/  LOP3.LUT R4, R2, 0x7f8, RZ, 0xc0, !PT ;  /* 0x000007f802047812 */ /* 0x000fce00078ec0ff */
[----:B------:R-:W-:Y:S05]  /*01d0*/  @!P0 BRA `(.L_x_10) ;  /* 0x0000000000188947 */ /* 0x000fea0003800000 */
[----:B------:R-:W-:-:S04]  /*01e0*/  SHF.R.U32.HI R2, RZ, 0x9, R0 ;  /* 0x00000009ff027819 */ /* 0x000fc80000011600 */
[----:B------:R-:W-:-:S04]  /*01f0*/  LOP3.LUT R2, R2, 0x1, RZ, 0xc0, !PT ;  /* 0x0000000102027812 */ /* 0x000fc800078ec0ff */
[----:B------:R-:W-:-:S07]  /*0200*/  SHF.L.U32 R3, R2, 0x1f, RZ ;  /* 0x0000001f02037819 */ /* 0x000fce00000006ff */
.L_x_11:
[----:B------:R-:W-:Y:S05]  /*0210*/  YIELD ;  /* 0x0000000000007946 */ /* 0x000fea0003800000 */
[----:B------:R-:W0:Y:S02]  /*0220*/  SYNCS.PHASECHK.TRANS64 P0, [R4+UR5], R3 ;  /* 0x00000003040075a7 */ /* 0x000e240008001005 */
[----:B0-----:R-:W-:Y:S05]  /*0230*/  @P0 BRA `(.L_x_11) ;  /* 0xfffffffc00f40947 */ /* 0x001fea000383ffff */
.L_x_10:
[----:B------:R-:W-:Y:S05]  /*0240*/  BSYNC B0 ;  /* 0x0000000000007941 */ /* 0x000fea0003800000 */
.L_x_9:
[----:B------:R-:W0:Y:S01]  /*0250*/  S2UR UR6, SR_CgaCtaId ;  /* 0x00000000000679c3 */ /* 0x000e220000008800 */
[----:B------:R-:W1:Y:S01]  /*0260*/  LDCU UR7, c[0x0][0x380] ;  /* 0x00007000ff0777ac */ /* 0x000e620008000800 */
[----:B------:R-:W-:Y:S01]  /*0270*/  IMAD.SHL.U32 R2, R0, 0x100, RZ ;  /* 0x0000010000027824 */ /* 0x000fe200078e00ff */
[----:B------:R-:W-:Y:S01]  /*0280*/  PLOP3.LUT P0, PT, PT, PT, PT, 0x80, 0x8 ;  /* 0x000000000008781c */ /* 0x000fe20003f0f070 */
[----:B------:R-:W-:Y:S01]  /*0290*/  IMAD.MOV.U32 R3, RZ, RZ, RZ ;  /* 0x000000ffff037224 */ /* 0x000fe200078e00ff */
[----:B------:R-:W2:Y:S01]  /*02a0*/  LDCU UR8, c[0x0][0x384] ;  /* 0x00007080ff0877ac */ /* 0x000ea20008000800 */
[----:B------:R-:W-:Y:S01]  /*02b0*/  IMAD.MOV.U32 R5, RZ, RZ, R2 ;  /* 0x000000ffff057224 */ /* 0x000fe200078e0002 */
[----:B------:R-:W-:Y:S02]  /*02c0*/  UMOV UR4, 0x400 ;  /* 0x0000040000047882 */ /* 0x000fe40000000000 */
[----:B------:R-:W-:Y:S02]  /*02d0*/  UIADD3 UR4, UPT, UPT, UR4, 0x800, URZ ;  /* 0x0000080004047890 */ /* 0x000fe4000fffe0ff */
[----:B-1----:R-:W-:-:S02]  /*02e0*/  IADD3 R6, P1, PT, R5, UR7, RZ ;  /* 0x0000000705067c10 */ /* 0x002fc4000ff3e0ff */
[----:B------:R-:W-:Y:S01]  /*02f0*/  LOP3.LUT R5, R2, 0x1ff00, RZ, 0xc0, !PT ;  /* 0x0001ff0002057812 */ /* 0x000fe200078ec0ff */
[----:B------:R-:W-:Y:S01]  /*0300*/  VIADD R2, R4, UR5 ;  /* 0x0000000504027c36 */ /* 0x000fe20008000000 */
[----:B--2---:R-:W-:Y:S01]  /*0310*/  IADD3.X R7, PT, PT, R3, UR8, RZ, P1, !PT ;  /* 0x0000000803077c10 */ /* 0x004fe20008ffe4ff */
[----:B0-----:R-:W-:-:S06]  /*0320*/  ULEA UR4, UR6, UR4, 0x18 ;  /* 0x0000000406047291 */ /* 0x001fcc000f8ec0ff */
[----:B------:R-:W-:Y:S01]  /*0330*/  VIADD R5, R5, UR4 ;  /* 0x0000000405057c36 */ /* 0x000fe20008000000 */
[----:B------:R-:W-:-:S06]  /*0340*/  UMOV UR4, 0x10 ;  /* 0x0000001000047882 */ /* 0x000fcc0000000000 */
.L_x_12:
        /* <DEDUP_REMOVED lines=9> */
[----:B------:R-:W0:Y:S01]  /*03e0*/  LDCU UR4, c[0x0][0x388] ;  /* 0x00007100ff0477ac */ /* 0x000e220008000800 */
[----:B------:R-:W-:Y:S02]  /*03f0*/  VIADD R0, R0, 0x40 ;  /* 0x0000004000007836 */ /* 0x000fe40000000000 */
[----:B------:R-:W-:-:S04]  /*0400*/  IMAD.MOV.U32 R3, RZ, RZ, 0x100 ;  /* 0x00000100ff037424 */ /* 0x000fc800078e00ff */
[----:B------:R1:W-:Y:S01]  /*0410*/  SYNCS.ARRIVE.TRANS64 RZ, [R4+UR5], R3 ;  /* 0x0000000304ff79a7 */ /* 0x0003e20008000005 */
[----:B0-----:R-:W-:-:S13]  /*0420*/  ISETP.GE.AND P0, PT, R0, UR4, PT ;  /* 0x0000000400007c0c */ /* 0x001fda000bf06270 */
[----:B-1----:R-:W-:Y:S05]  /*0430*/  @!P0 BRA `(.L_x_13) ;  /* 0xfffffffc00548947 */ /* 0x002fea000383ffff */
[----:B------:R-:W-:Y:S05]  /*0440*/  EXIT ;  /* 0x000000000000794d */ /* 0x000fea0003800000 */
.L_x_14:
        /* <DEDUP_REMOVED lines=11> */
.L_x_16:


//--------------------- .nv.shared._Z20tma_memcpy_kernel_v2PKci --------------------------
	.section	.nv.shared._Z20tma_memcpy_kernel_v2PKci,"aw",@nobits
	.sectionflags	@""
	.align	128
.nv.shared._Z20tma_memcpy_kernel_v2PKci:
	.zero		2048


//--------------------- .nv.shared.reserved.0     --------------------------
	.section	.nv.shared.reserved.0,"aw",@nobits
	.weak		__nv_reservedSMEM_offset_0_alias
	.size		__nv_reservedSMEM_offset_0_alias, 0, 64
	.other		__nv_reservedSMEM_offset_0_alias,@"STO_CUDA_RESERVED_SHARED STV_DEFAULT"
__nv_reservedSMEM_offset_0_alias:
	.zero		0
	.zero		64


//--------------------- .nv.shared._Z17tma_memcpy_kernelPKci --------------------------
	.section	.nv.shared._Z17tma_memcpy_kernelPKci,"aw",@nobits
	.sectionflags	@""
	.align	128
.nv.shared._Z17tma_memcpy_kernelPKci:
	.zero		3072


//--------------------- .nv.constant0._Z20tma_memcpy_kernel_v2PKci --------------------------
	.section	.nv.constant0._Z20tma_memcpy_kernel_v2PKci,"a",@progbits
	.sectionflags	@""
	.align	4
.nv.constant0._Z20tma_memcpy_kernel_v2PKci:
	.zero		908


//--------------------- .nv.constant0._Z17tma_memcpy_kernelPKci --------------------------
	.section	.nv.constant0._Z17tma_memcpy_kernelPKci,"a",@progbits
	.sectionflags	@""
	.align	4
.nv.constant0._Z17tma_memcpy_kernelPKci:
	.zero		908


//--------------------- SYMBOLS --------------------------

	.type		.nv.reservedSmem.offset0,@object
	.size		.nv.reservedSmem.offset0,0x4
	.type		.nv.reservedSmem.cap,@object
	.size		.nv.reservedSmem.cap,0x4
